//
// Generated by NVIDIA NVVM Compiler
//
// Compiler Build ID: CL-36424714
// Cuda compilation tools, release 13.0, V13.0.88
// Based on NVVM 20.0.0
//

.version 9.0
.target sm_100
.address_size 64

	// .globl	_Z19bitonic_sort_kernelPiyy

.visible .entry _Z19bitonic_sort_kernelPiyy(
	.param .u64 .ptr .align 1 _Z19bitonic_sort_kernelPiyy_param_0,
	.param .u64 _Z19bitonic_sort_kernelPiyy_param_1,
	.param .u64 _Z19bitonic_sort_kernelPiyy_param_2
)
{
	.reg .pred 	%p<5>;
	.reg .b32 	%r<9>;
	.reg .b64 	%rd<16>;

	ld.param.u64 	%rd9, [_Z19bitonic_sort_kernelPiyy_param_0];
	ld.param.u64 	%rd10, [_Z19bitonic_sort_kernelPiyy_param_1];
	ld.param.u64 	%rd8, [_Z19bitonic_sort_kernelPiyy_param_2];
	cvta.to.global.u64 	%rd1, %rd9;
	mov.u32 	%r5, %tid.x;
	mov.u32 	%r6, %ntid.x;
	mov.u32 	%r7, %ctaid.x;
	mad.lo.s32 	%r8, %r6, %r7, %r5;
	cvt.u64.u32 	%rd2, %r8;
	xor.b64  	%rd3, %rd10, %rd2;
	setp.le.u64 	%p1, %rd3, %rd2;
	@%p1 bra 	$L__BB0_6;
	and.b64  	%rd11, %rd8, %rd2;
	setp.ne.s64 	%p2, %rd11, 0;
	@%p2 bra 	$L__BB0_4;
	shl.b64 	%rd14, %rd2, 2;
	add.s64 	%rd4, %rd1, %rd14;
	ld.global.u32 	%r1, [%rd4];
	shl.b64 	%rd15, %rd3, 2;
	add.s64 	%rd5, %rd1, %rd15;
	ld.global.u32 	%r2, [%rd5];
	setp.le.s32 	%p4, %r1, %r2;
	@%p4 bra 	$L__BB0_6;
	st.global.u32 	[%rd4], %r2;
	st.global.u32 	[%rd5], %r1;
	bra.uni 	$L__BB0_6;
$L__BB0_4:
	shl.b64 	%rd12, %rd2, 2;
	add.s64 	%rd6, %rd1, %rd12;
	ld.global.u32 	%r3, [%rd6];
	shl.b64 	%rd13, %rd3, 2;
	add.s64 	%rd7, %rd1, %rd13;
	ld.global.u32 	%r4, [%rd7];
	setp.ge.s32 	%p3, %r3, %r4;
	@%p3 bra 	$L__BB0_6;
	st.global.u32 	[%rd6], %r4;
	st.global.u32 	[%rd7], %r3;
$L__BB0_6:
	ret;

}


// ===== COMPILED SASS (sm_100) =====

	.target	sm_100

	.elftype	@"ET_EXEC"


//--------------------- .note.nv.tkinfo           --------------------------
	.section	.note.nv.tkinfo,"",@"SHT_NOTE"
	.sectionflags	@"SHF_NOTE_NV_TKINFO"
	.tkinfo
        /*0018*/ 	.word	0x00000002
        /*0030*/ 	.string	""
        /*0030*/ 	.string	"ptxas"
        /*0030*/ 	.string	"Cuda compilation tools, release 13.0, V13.0.88"
        /*0030*/ 	.string	"Build cuda_13.0.r13.0/compiler.36424714_0"
        /*0030*/ 	.string	"-arch sm_100 -m 64 "



//--------------------- .note.nv.cuinfo           --------------------------
	.section	.note.nv.cuinfo,"",@"SHT_NOTE"
	.sectionflags	@"SHF_NOTE_NV_CUINFO"
        /*0018*/ 	.short	0x0002
        /*001a*/ 	.short	0x0064
        /*001c*/ 	.short	0x0082
	.zero		2


//--------------------- .nv.info                  --------------------------
	.section	.nv.info,"",@"SHT_CUDA_INFO"
	.align	4


	//----- nvinfo : EIATTR_REGCOUNT
	.align		4
        /*0000*/ 	.byte	0x04, 0x2f
        /*0002*/ 	.short	(.L_1 - .L_0)
	.align		4
.L_0:
        /*0004*/ 	.word	index@(_Z19bitonic_sort_kernelPiyy)
        /*0008*/ 	.word	0x0000000a


	//----- nvinfo : EIATTR_FRAME_SIZE
	.align		4
.L_1:
        /*000c*/ 	.byte	0x04, 0x11
        /*000e*/ 	.short	(.L_3 - .L_2)
	.align		4
.L_2:
        /*0010*/ 	.word	index@(_Z19bitonic_sort_kernelPiyy)
        /*0014*/ 	.word	0x00000000


	//----- nvinfo : EIATTR_MIN_STACK_SIZE
	.align		4
.L_3:
        /*0018*/ 	.byte	0x04, 0x12
        /*001a*/ 	.short	(.L_5 - .L_4)
	.align		4
.L_4:
        /*001c*/ 	.word	index@(_Z19bitonic_sort_kernelPiyy)
        /*0020*/ 	.word	0x00000000
.L_5:


//--------------------- .nv.compat                --------------------------
	.section	.nv.compat,"",@"SHT_CUDA_COMPAT_INFO"
	.align	4
        /*0000*/ 	.byte	0x02, 0x09, 0x00, 0x00, 0x02, 0x02, 0x01, 0x00, 0x02, 0x05, 0x05, 0x00, 0x03, 0x07, 0x01, 0x01
        /*0010*/ 	.byte	0x02, 0x03, 0x00, 0x00, 0x02, 0x06, 0x01, 0x00, 0x04, 0x0b, 0x08, 0x00, 0x09, 0x00, 0x00, 0x00
        /*0020*/ 	.byte	0x00, 0x00, 0x00, 0x00


//--------------------- .nv.info._Z19bitonic_sort_kernelPiyy --------------------------
	.section	.nv.info._Z19bitonic_sort_kernelPiyy,"",@"SHT_CUDA_INFO"
	.sectionflags	@""
	.align	4


	//----- nvinfo : EIATTR_CUDA_API_VERSION
	.align		4
        /*0000*/ 	.byte	0x04, 0x37
        /*0002*/ 	.short	(.L_7 - .L_6)
.L_6:
        /*0004*/ 	.word	0x00000082


	//----- nvinfo : EIATTR_KPARAM_INFO
	.align		4
.L_7:
        /*0008*/ 	.byte	0x04, 0x17
        /*000a*/ 	.short	(.L_9 - .L_8)
.L_8:
        /*000c*/ 	.word	0x00000000
        /*0010*/ 	.short	0x0002
        /*0012*/ 	.short	0x0010
        /*0014*/ 	.byte	0x00, 0xf0, 0x21, 0x00


	//----- nvinfo : EIATTR_KPARAM_INFO
	.align		4
.L_9:
        /*0018*/ 	.byte	0x04, 0x17
        /*001a*/ 	.short	(.L_11 - .L_10)
.L_10:
        /*001c*/ 	.word	0x00000000
        /*0020*/ 	.short	0x0001
        /*0022*/ 	.short	0x0008
        /*0024*/ 	.byte	0x00, 0xf0, 0x21, 0x00


	//----- nvinfo : EIATTR_KPARAM_INFO
	.align		4
.L_11:
        /*0028*/ 	.byte	0x04, 0x17
        /*002a*/ 	.short	(.L_13 - .L_12)
.L_12:
        /*002c*/ 	.word	0x00000000
        /*0030*/ 	.short	0x0000
        /*0032*/ 	.short	0x0000
        /*0034*/ 	.byte	0x00, 0xf5, 0x21, 0x00


	//----- nvinfo : EIATTR_SPARSE_MMA_MASK
	.align		4
.L_13:
        /*0038*/ 	.byte	0x03, 0x50
        /*003a*/ 	.short	0x0000


	//----- nvinfo : EIATTR_MAXREG_COUNT
	.align		4
        /*003c*/ 	.byte	0x03, 0x1b
        /*003e*/ 	.short	0x00ff


	//----- nvinfo : EIATTR_MERCURY_ISA_VERSION
	.align		4
        /*0040*/ 	.byte	0x03, 0x5f
        /*0042*/ 	.short	0x0101


	//----- nvinfo : EIATTR_VRC_CTA_INIT_COUNT
	.align		4
        /*0044*/ 	.byte	0x02, 0x4a
	.zero		1
	.zero		1


	//----- nvinfo : EIATTR_EXIT_INSTR_OFFSETS
	.align		4
        /*0048*/ 	.byte	0x04, 0x1c
        /*004a*/ 	.short	(.L_15 - .L_14)


	//   ....[0]....
.L_14:
        /*004c*/ 	.word	0x00000090


	//   ....[1]....
        /*0050*/ 	.word	0x00000170


	//   ....[2]....
        /*0054*/ 	.word	0x000001a0


	//   ....[3]....
        /*0058*/ 	.word	0x00000230


	//   ....[4]....
        /*005c*/ 	.word	0x00000260


	//----- nvinfo : EIATTR_CRS_STACK_SIZE
	.align		4
.L_15:
        /*0060*/ 	.byte	0x04, 0x1e
        /*0062*/ 	.short	(.L_17 - .L_16)
.L_16:
        /*0064*/ 	.word	0x00000000


	//----- nvinfo : EIATTR_CBANK_PARAM_SIZE
	.align		4
.L_17:
        /*0068*/ 	.byte	0x03, 0x19
        /*006a*/ 	.short	0x0018


	//----- nvinfo : EIATTR_PARAM_CBANK
	.align		4
        /*006c*/ 	.byte	0x04, 0x0a
        /*006e*/ 	.short	(.L_19 - .L_18)
	.align		4
.L_18:
        /*0070*/ 	.word	index@(.nv.constant0._Z19bitonic_sort_kernelPiyy)
        /*0074*/ 	.short	0x0380
        /*0076*/ 	.short	0x0018


	//----- nvinfo : EIATTR_SW_WAR
	.align		4
.L_19:
        /*0078*/ 	.byte	0x04, 0x36
        /*007a*/ 	.short	(.L_21 - .L_20)
.L_20:
        /*007c*/ 	.word	0x00000008
.L_21:


//--------------------- .nv.callgraph             --------------------------
	.section	.nv.callgraph,"",@"SHT_CUDA_CALLGRAPH"
	.align	4
	.sectionentsize	8
	.align		4
        /*0000*/ 	.word	0x00000000
	.align		4
        /*0004*/ 	.word	0xffffffff
	.align		4
        /*0008*/ 	.word	0x00000000
	.align		4
        /*000c*/ 	.word	0xfffffffe
	.align		4
        /*0010*/ 	.word	0x00000000
	.align		4
        /*0014*/ 	.word	0xfffffffd
	.align		4
        /*0018*/ 	.word	0x00000000
	.align		4
        /*001c*/ 	.word	0xfffffffc


//--------------------- .text._Z19bitonic_sort_kernelPiyy --------------------------
	.section	.text._Z19bitonic_sort_kernelPiyy,"ax",@progbits
	.align	128
        .global         _Z19bitonic_sort_kernelPiyy
        .type           _Z19bitonic_sort_kernelPiyy,@function
        .size           _Z19bitonic_sort_kernelPiyy,(.L_x_2 - _Z19bitonic_sort_kernelPiyy)
        .other          _Z19bitonic_sort_kernelPiyy,@"STO_CUDA_ENTRY STV_DEFAULT"
_Z19bitonic_sort_kernelPiyy:
.text._Z19bitonic_sort_kernelPiyy:
[----:B------:R-:W-:Y:S01]  /*0000*/  LDC R1, c[0x0][0x37c] ;  /* 0x0000df00ff017b82 */ /* 0x000fe20000000800 */
[----:B------:R-:W0:Y:S07]  /*0010*/  S2R R3, SR_TID.X ;  /* 0x0000000000037919 */ /* 0x000e2e0000002100 */
[----:B------:R-:W1:Y:S01]  /*0020*/  LDC.64 R4, c[0x0][0x388] ;  /* 0x0000e200ff047b82 */ /* 0x000e620000000a00 */
[----:B------:R-:W0:Y:S01]  /*0030*/  LDCU UR4, c[0x0][0x360] ;  /* 0x00006c00ff0477ac */ /* 0x000e220008000800 */
[----:B------:R-:W0:Y:S02]  /*0040*/  S2R R0, SR_CTAID.X ;  /* 0x0000000000007919 */ /* 0x000e240000002500 */
[----:B0-----:R-:W-:-:S05]  /*0050*/  IMAD R3, R0, UR4, R3 ;  /* 0x0000000400037c24 */ /* 0x001fca000f8e0203 */
[----:B-1----:R-:W-:-:S04]  /*0060*/  LOP3.LUT R0, R3, R4, RZ, 0x3c, !PT ;  /* 0x0000000403007212 */ /* 0x002fc800078e3cff */
[----:B------:R-:W-:-:S04]  /*0070*/  ISETP.GT.U32.AND P0, PT, R0, R3, PT ;  /* 0x000000030000720c */ /* 0x000fc80003f04070 */
[----:B------:R-:W-:-:S13]  /*0080*/  ISETP.GT.U32.AND.EX P0, PT, R5, RZ, PT, P0 ;  /* 0x000000ff0500720c */ /* 0x000fda0003f04100 */
[----:B------:R-:W-:Y:S05]  /*0090*/  @!P0 EXIT ;  /* 0x000000000000894d */ /* 0x000fea0003800000 */
[----:B------:R-:W0:Y:S02]  /*00a0*/  LDCU.64 UR4, c[0x0][0x390] ;  /* 0x00007200ff0477ac */ /* 0x000e240008000a00 */
[----:B0-----:R-:W-:-:S04]  /*00b0*/  LOP3.LUT P0, RZ, R3, UR4, RZ, 0xc0, !PT ;  /* 0x0000000403ff7c12 */ /* 0x001fc8000f80c0ff */
[----:B------:R-:W-:Y:S01]  /*00c0*/  LOP3.LUT P0, RZ, RZ, UR5, RZ, 0xc0, P0 ;  /* 0x00000005ffff7c12 */ /* 0x000fe2000800c0ff */
[----:B------:R-:W0:-:S12]  /*00d0*/  LDCU.64 UR4, c[0x0][0x358] ;  /* 0x00006b00ff0477ac */ /* 0x000e180008000a00 */
[----:B------:R-:W-:Y:S05]  /*00e0*/  @P0 BRA `(.L_x_0) ;  /* 0x0000000000300947 */ /* 0x000fea0003800000 */
[----:B------:R-:W1:Y:S02]  /*00f0*/  LDCU.64 UR6, c[0x0][0x380] ;  /* 0x00007000ff0677ac */ /* 0x000e640008000a00 */
[C---:B-1----:R-:W-:Y:S02]  /*0100*/  LEA R2, P0, R3.reuse, UR6, 0x2 ;  /* 0x0000000603027c11 */ /* 0x042fe4000f8010ff */
[C---:B------:R-:W-:Y:S02]  /*0110*/  LEA R4, P1, R0.reuse, UR6, 0x2 ;  /* 0x0000000600047c11 */ /* 0x040fe4000f8210ff */
[----:B------:R-:W-:Y:S02]  /*0120*/  LEA.HI.X R3, R3, UR7, RZ, 0x2, P0 ;  /* 0x0000000703037c11 */ /* 0x000fe400080f14ff */
[----:B------:R-:W-:-:S03]  /*0130*/  LEA.HI.X R5, R0, UR7, R5, 0x2, P1 ;  /* 0x0000000700057c11 */ /* 0x000fc600088f1405 */
[----:B0-----:R-:W2:Y:S04]  /*0140*/  LDG.E R7, desc[UR4][R2.64] ;  /* 0x0000000402077981 */ /* 0x001ea8000c1e1900 */
[----:B------:R-:W2:Y:S02]  /*0150*/  LDG.E R0, desc[UR4][R4.64] ;  /* 0x0000000404007981 */ /* 0x000ea4000c1e1900 */
[----:B--2---:R-:W-:-:S13]  /*0160*/  ISETP.GT.AND P0, PT, R7, R0, PT ;  /* 0x000000000700720c */ /* 0x004fda0003f04270 */
[----:B------:R-:W-:Y:S05]  /*0170*/  @!P0 EXIT ;  /* 0x000000000000894d */ /* 0x000fea0003800000 */
[----:B------:R-:W-:Y:S04]  /*0180*/  STG.E desc[UR4][R2.64], R0 ;  /* 0x0000000002007986 */ /* 0x000fe8000c101904 */
[----:B------:R-:W-:Y:S01]  /*0190*/  STG.E desc[UR4][R4.64], R7 ;  /* 0x0000000704007986 */ /* 0x000fe2000c101904 */
[----:B------:R-:W-:Y:S05]  /*01a0*/  EXIT ;  /* 0x000000000000794d */ /* 0x000fea0003800000 */
.L_x_0:
[----:B------:R-:W1:Y:S02]  /*01b0*/  LDCU.64 UR6, c[0x0][0x380] ;  /* 0x00007000ff0677ac */ /* 0x000e640008000a00 */
[C---:B-1----:R-:W-:Y:S02]  /*01c0*/  LEA R2, P0, R3.reuse, UR6, 0x2 ;  /* 0x0000000603027c11 */ /* 0x042fe4000f8010ff */
[C---:B------:R-:W-:Y:S02]  /*01d0*/  LEA R4, P1, R0.reuse, UR6, 0x2 ;  /* 0x0000000600047c11 */ /* 0x040fe4000f8210ff */
[----:B------:R-:W-:Y:S02]  /*01e0*/  LEA.HI.X R3, R3, UR7, RZ, 0x2, P0 ;  /* 0x0000000703037c11 */ /* 0x000fe400080f14ff */
[----:B------:R-:W-:-:S03]  /*01f0*/  LEA.HI.X R5, R0, UR7, R5, 0x2, P1 ;  /* 0x0000000700057c11 */ /* 0x000fc600088f1405 */
[----:B0-----:R-:W2:Y:S04]  /*0200*/  LDG.E R7, desc[UR4][R2.64] ;  /* 0x0000000402077981 */ /* 0x001ea8000c1e1900 */
[----:B------:R-:W2:Y:S02]  /*0210*/  LDG.E R0, desc[UR4][R4.64] ;  /* 0x0000000404007981 */ /* 0x000ea4000c1e1900 */
[----:B--2---:R-:W-:-:S13]  /*0220*/  ISETP.GE.AND P0, PT, R7, R0, PT ;  /* 0x000000000700720c */ /* 0x004fda0003f06270 */
[----:B------:R-:W-:Y:S05]  /*0230*/  @P0 EXIT ;  /* 0x000000000000094d */ /* 0x000fea0003800000 */
[----:B------:R-:W-:Y:S04]  /*0240*/  STG.E desc[UR4][R2.64], R0 ;  /* 0x0000000002007986 */ /* 0x000fe8000c101904 */
[----:B------:R-:W-:Y:S01]  /*0250*/  STG.E desc[UR4][R4.64], R7 ;  /* 0x0000000704007986 */ /* 0x000fe2000c101904 */
[----:B------:R-:W-:Y:S05]  /*0260*/  EXIT ;  /* 0x000000000000794d */ /* 0x000fea0003800000 */
.L_x_1:
[----:B------:R-:W-:-:S00]  /*0270*/  BRA `(.L_x_1) ;  /* 0xfffffffc00fc7947 */ /* 0x000fc0000383ffff */
[----:B------:R-:W-:-:S00]  /*0280*/  NOP ;  /* 0x0000000000007918 */ /* 0x000fc00000000000 */
[----:B------:R-:W-:-:S00]  /*0290*/  NOP ;  /* 0x0000000000007918 */ /* 0x000fc00000000000 */
[----:B------:R-:W-:-:S00]  /*02a0*/  NOP ;  /* 0x0000000000007918 */ /* 0x000fc00000000000 */
[----:B------:R-:W-:-:S00]  /*02b0*/  NOP ;  /* 0x0000000000007918 */ /* 0x000fc00000000000 */
[----:B------:R-:W-:-:S00]  /*02c0*/  NOP ;  /* 0x0000000000007918 */ /* 0x000fc00000000000 */
[----:B------:R-:W-:-:S00]  /*02d0*/  NOP ;  /* 0x0000000000007918 */ /* 0x000fc00000000000 */
[----:B------:R-:W-:-:S00]  /*02e0*/  NOP ;  /* 0x0000000000007918 */ /* 0x000fc00000000000 */
[----:B------:R-:W-:-:S00]  /*02f0*/  NOP ;  /* 0x0000000000007918 */ /* 0x000fc00000000000 */
.L_x_2:


//--------------------- .nv.shared.reserved.0     --------------------------
	.section	.nv.shared.reserved.0,"aw",@nobits
	.weak		__nv_reservedSMEM_offset_0_alias
	.size		__nv_reservedSMEM_offset_0_alias, 0, 64
	.other		__nv_reservedSMEM_offset_0_alias,@"STO_CUDA_RESERVED_SHARED STV_DEFAULT"
__nv_reservedSMEM_offset_0_alias:
	.zero		0
	.zero		64


//--------------------- .nv.constant0._Z19bitonic_sort_kernelPiyy --------------------------
	.section	.nv.constant0._Z19bitonic_sort_kernelPiyy,"a",@progbits
	.sectionflags	@""
	.align	4
.nv.constant0._Z19bitonic_sort_kernelPiyy:
	.zero		920


//--------------------- SYMBOLS --------------------------

	.type		.nv.reservedSmem.offset0,@object
	.size		.nv.reservedSmem.offset0,0x4
